//
// Generated by NVIDIA NVVM Compiler
//
// Compiler Build ID: CL-36424714
// Cuda compilation tools, release 13.0, V13.0.88
// Based on NVVM 20.0.0
//

.version 9.0
.target sm_100
.address_size 64

	// .globl	_Z4cal1iPii
// _ZZ4cal1iPiiE10sharedDist has been demoted
// _ZZ4cal2iPiiE12sharedCenter has been demoted
// _ZZ4cal2iPiiE9sharedCol has been demoted
// _ZZ4cal2iPiiE9sharedRow has been demoted
// _ZZ4cal3iPiiE9sharedCol has been demoted
// _ZZ4cal3iPiiE9sharedRow has been demoted

.visible .entry _Z4cal1iPii(
	.param .u32 _Z4cal1iPii_param_0,
	.param .u64 .ptr .align 1 _Z4cal1iPii_param_1,
	.param .u32 _Z4cal1iPii_param_2
)
{
	.reg .pred 	%p<33>;
	.reg .b32 	%r<148>;
	.reg .b64 	%rd<5>;
	// demoted variable
	.shared .align 4 .b8 _ZZ4cal1iPiiE10sharedDist[4096];
	ld.param.u32 	%r36, [_Z4cal1iPii_param_0];
	ld.param.u64 	%rd2, [_Z4cal1iPii_param_1];
	ld.param.u32 	%r37, [_Z4cal1iPii_param_2];
	cvta.to.global.u64 	%rd3, %rd2;
	mov.u32 	%r38, %tid.x;
	mov.u32 	%r39, %tid.y;
	shl.b32 	%r40, %r36, 5;
	add.s32 	%r41, %r40, %r38;
	add.s32 	%r42, %r40, %r39;
	mad.lo.s32 	%r43, %r42, %r37, %r41;
	mul.wide.s32 	%rd4, %r43, 4;
	add.s64 	%rd1, %rd3, %rd4;
	ld.global.u32 	%r44, [%rd1];
	shl.b32 	%r45, %r39, 5;
	add.s32 	%r46, %r45, %r38;
	shl.b32 	%r47, %r46, 2;
	mov.u32 	%r48, _ZZ4cal1iPiiE10sharedDist;
	add.s32 	%r1, %r48, %r47;
	st.shared.u32 	[%r1], %r44;
	bar.sync 	0;
	shl.b32 	%r49, %r39, 7;
	add.s32 	%r2, %r48, %r49;
	ld.shared.u32 	%r50, [%r2];
	shl.b32 	%r51, %r38, 2;
	add.s32 	%r3, %r48, %r51;
	ld.shared.u32 	%r52, [%r3];
	add.s32 	%r4, %r52, %r50;
	ld.shared.u32 	%r53, [%r1];
	setp.ge.s32 	%p1, %r4, %r53;
	@%p1 bra 	$L__BB0_2;
	st.shared.u32 	[%r1], %r4;
$L__BB0_2:
	bar.sync 	0;
	ld.shared.u32 	%r54, [%r2+4];
	ld.shared.u32 	%r55, [%r3+128];
	add.s32 	%r5, %r55, %r54;
	ld.shared.u32 	%r56, [%r1];
	setp.ge.s32 	%p2, %r5, %r56;
	@%p2 bra 	$L__BB0_4;
	st.shared.u32 	[%r1], %r5;
$L__BB0_4:
	bar.sync 	0;
	ld.shared.u32 	%r57, [%r2+8];
	ld.shared.u32 	%r58, [%r3+256];
	add.s32 	%r6, %r58, %r57;
	ld.shared.u32 	%r59, [%r1];
	setp.ge.s32 	%p3, %r6, %r59;
	@%p3 bra 	$L__BB0_6;
	st.shared.u32 	[%r1], %r6;
$L__BB0_6:
	bar.sync 	0;
	ld.shared.u32 	%r60, [%r2+12];
	ld.shared.u32 	%r61, [%r3+384];
	add.s32 	%r7, %r61, %r60;
	ld.shared.u32 	%r62, [%r1];
	setp.ge.s32 	%p4, %r7, %r62;
	@%p4 bra 	$L__BB0_8;
	st.shared.u32 	[%r1], %r7;
$L__BB0_8:
	bar.sync 	0;
	ld.shared.u32 	%r63, [%r2+16];
	ld.shared.u32 	%r64, [%r3+512];
	add.s32 	%r8, %r64, %r63;
	ld.shared.u32 	%r65, [%r1];
	setp.ge.s32 	%p5, %r8, %r65;
	@%p5 bra 	$L__BB0_10;
	st.shared.u32 	[%r1], %r8;
$L__BB0_10:
	bar.sync 	0;
	ld.shared.u32 	%r66, [%r2+20];
	ld.shared.u32 	%r67, [%r3+640];
	add.s32 	%r9, %r67, %r66;
	ld.shared.u32 	%r68, [%r1];
	setp.ge.s32 	%p6, %r9, %r68;
	@%p6 bra 	$L__BB0_12;
	st.shared.u32 	[%r1], %r9;
$L__BB0_12:
	bar.sync 	0;
	ld.shared.u32 	%r69, [%r2+24];
	ld.shared.u32 	%r70, [%r3+768];
	add.s32 	%r10, %r70, %r69;
	ld.shared.u32 	%r71, [%r1];
	setp.ge.s32 	%p7, %r10, %r71;
	@%p7 bra 	$L__BB0_14;
	st.shared.u32 	[%r1], %r10;
$L__BB0_14:
	bar.sync 	0;
	ld.shared.u32 	%r72, [%r2+28];
	ld.shared.u32 	%r73, [%r3+896];
	add.s32 	%r11, %r73, %r72;
	ld.shared.u32 	%r74, [%r1];
	setp.ge.s32 	%p8, %r11, %r74;
	@%p8 bra 	$L__BB0_16;
	st.shared.u32 	[%r1], %r11;
$L__BB0_16:
	bar.sync 	0;
	ld.shared.u32 	%r75, [%r2+32];
	ld.shared.u32 	%r76, [%r3+1024];
	add.s32 	%r12, %r76, %r75;
	ld.shared.u32 	%r77, [%r1];
	setp.ge.s32 	%p9, %r12, %r77;
	@%p9 bra 	$L__BB0_18;
	st.shared.u32 	[%r1], %r12;
$L__BB0_18:
	bar.sync 	0;
	ld.shared.u32 	%r78, [%r2+36];
	ld.shared.u32 	%r79, [%r3+1152];
	add.s32 	%r13, %r79, %r78;
	ld.shared.u32 	%r80, [%r1];
	setp.ge.s32 	%p10, %r13, %r80;
	@%p10 bra 	$L__BB0_20;
	st.shared.u32 	[%r1], %r13;
$L__BB0_20:
	bar.sync 	0;
	ld.shared.u32 	%r81, [%r2+40];
	ld.shared.u32 	%r82, [%r3+1280];
	add.s32 	%r14, %r82, %r81;
	ld.shared.u32 	%r83, [%r1];
	setp.ge.s32 	%p11, %r14, %r83;
	@%p11 bra 	$L__BB0_22;
	st.shared.u32 	[%r1], %r14;
$L__BB0_22:
	bar.sync 	0;
	ld.shared.u32 	%r84, [%r2+44];
	ld.shared.u32 	%r85, [%r3+1408];
	add.s32 	%r15, %r85, %r84;
	ld.shared.u32 	%r86, [%r1];
	setp.ge.s32 	%p12, %r15, %r86;
	@%p12 bra 	$L__BB0_24;
	st.shared.u32 	[%r1], %r15;
$L__BB0_24:
	bar.sync 	0;
	ld.shared.u32 	%r87, [%r2+48];
	ld.shared.u32 	%r88, [%r3+1536];
	add.s32 	%r16, %r88, %r87;
	ld.shared.u32 	%r89, [%r1];
	setp.ge.s32 	%p13, %r16, %r89;
	@%p13 bra 	$L__BB0_26;
	st.shared.u32 	[%r1], %r16;
$L__BB0_26:
	bar.sync 	0;
	ld.shared.u32 	%r90, [%r2+52];
	ld.shared.u32 	%r91, [%r3+1664];
	add.s32 	%r17, %r91, %r90;
	ld.shared.u32 	%r92, [%r1];
	setp.ge.s32 	%p14, %r17, %r92;
	@%p14 bra 	$L__BB0_28;
	st.shared.u32 	[%r1], %r17;
$L__BB0_28:
	bar.sync 	0;
	ld.shared.u32 	%r93, [%r2+56];
	ld.shared.u32 	%r94, [%r3+1792];
	add.s32 	%r18, %r94, %r93;
	ld.shared.u32 	%r95, [%r1];
	setp.ge.s32 	%p15, %r18, %r95;
	@%p15 bra 	$L__BB0_30;
	st.shared.u32 	[%r1], %r18;
$L__BB0_30:
	bar.sync 	0;
	ld.shared.u32 	%r96, [%r2+60];
	ld.shared.u32 	%r97, [%r3+1920];
	add.s32 	%r19, %r97, %r96;
	ld.shared.u32 	%r98, [%r1];
	setp.ge.s32 	%p16, %r19, %r98;
	@%p16 bra 	$L__BB0_32;
	st.shared.u32 	[%r1], %r19;
$L__BB0_32:
	bar.sync 	0;
	ld.shared.u32 	%r99, [%r2+64];
	ld.shared.u32 	%r100, [%r3+2048];
	add.s32 	%r20, %r100, %r99;
	ld.shared.u32 	%r101, [%r1];
	setp.ge.s32 	%p17, %r20, %r101;
	@%p17 bra 	$L__BB0_34;
	st.shared.u32 	[%r1], %r20;
$L__BB0_34:
	bar.sync 	0;
	ld.shared.u32 	%r102, [%r2+68];
	ld.shared.u32 	%r103, [%r3+2176];
	add.s32 	%r21, %r103, %r102;
	ld.shared.u32 	%r104, [%r1];
	setp.ge.s32 	%p18, %r21, %r104;
	@%p18 bra 	$L__BB0_36;
	st.shared.u32 	[%r1], %r21;
$L__BB0_36:
	bar.sync 	0;
	ld.shared.u32 	%r105, [%r2+72];
	ld.shared.u32 	%r106, [%r3+2304];
	add.s32 	%r22, %r106, %r105;
	ld.shared.u32 	%r107, [%r1];
	setp.ge.s32 	%p19, %r22, %r107;
	@%p19 bra 	$L__BB0_38;
	st.shared.u32 	[%r1], %r22;
$L__BB0_38:
	bar.sync 	0;
	ld.shared.u32 	%r108, [%r2+76];
	ld.shared.u32 	%r109, [%r3+2432];
	add.s32 	%r23, %r109, %r108;
	ld.shared.u32 	%r110, [%r1];
	setp.ge.s32 	%p20, %r23, %r110;
	@%p20 bra 	$L__BB0_40;
	st.shared.u32 	[%r1], %r23;
$L__BB0_40:
	bar.sync 	0;
	ld.shared.u32 	%r111, [%r2+80];
	ld.shared.u32 	%r112, [%r3+2560];
	add.s32 	%r24, %r112, %r111;
	ld.shared.u32 	%r113, [%r1];
	setp.ge.s32 	%p21, %r24, %r113;
	@%p21 bra 	$L__BB0_42;
	st.shared.u32 	[%r1], %r24;
$L__BB0_42:
	bar.sync 	0;
	ld.shared.u32 	%r114, [%r2+84];
	ld.shared.u32 	%r115, [%r3+2688];
	add.s32 	%r25, %r115, %r114;
	ld.shared.u32 	%r116, [%r1];
	setp.ge.s32 	%p22, %r25, %r116;
	@%p22 bra 	$L__BB0_44;
	st.shared.u32 	[%r1], %r25;
$L__BB0_44:
	bar.sync 	0;
	ld.shared.u32 	%r117, [%r2+88];
	ld.shared.u32 	%r118, [%r3+2816];
	add.s32 	%r26, %r118, %r117;
	ld.shared.u32 	%r119, [%r1];
	setp.ge.s32 	%p23, %r26, %r119;
	@%p23 bra 	$L__BB0_46;
	st.shared.u32 	[%r1], %r26;
$L__BB0_46:
	bar.sync 	0;
	ld.shared.u32 	%r120, [%r2+92];
	ld.shared.u32 	%r121, [%r3+2944];
	add.s32 	%r27, %r121, %r120;
	ld.shared.u32 	%r122, [%r1];
	setp.ge.s32 	%p24, %r27, %r122;
	@%p24 bra 	$L__BB0_48;
	st.shared.u32 	[%r1], %r27;
$L__BB0_48:
	bar.sync 	0;
	ld.shared.u32 	%r123, [%r2+96];
	ld.shared.u32 	%r124, [%r3+3072];
	add.s32 	%r28, %r124, %r123;
	ld.shared.u32 	%r125, [%r1];
	setp.ge.s32 	%p25, %r28, %r125;
	@%p25 bra 	$L__BB0_50;
	st.shared.u32 	[%r1], %r28;
$L__BB0_50:
	bar.sync 	0;
	ld.shared.u32 	%r126, [%r2+100];
	ld.shared.u32 	%r127, [%r3+3200];
	add.s32 	%r29, %r127, %r126;
	ld.shared.u32 	%r128, [%r1];
	setp.ge.s32 	%p26, %r29, %r128;
	@%p26 bra 	$L__BB0_52;
	st.shared.u32 	[%r1], %r29;
$L__BB0_52:
	bar.sync 	0;
	ld.shared.u32 	%r129, [%r2+104];
	ld.shared.u32 	%r130, [%r3+3328];
	add.s32 	%r30, %r130, %r129;
	ld.shared.u32 	%r131, [%r1];
	setp.ge.s32 	%p27, %r30, %r131;
	@%p27 bra 	$L__BB0_54;
	st.shared.u32 	[%r1], %r30;
$L__BB0_54:
	bar.sync 	0;
	ld.shared.u32 	%r132, [%r2+108];
	ld.shared.u32 	%r133, [%r3+3456];
	add.s32 	%r31, %r133, %r132;
	ld.shared.u32 	%r134, [%r1];
	setp.ge.s32 	%p28, %r31, %r134;
	@%p28 bra 	$L__BB0_56;
	st.shared.u32 	[%r1], %r31;
$L__BB0_56:
	bar.sync 	0;
	ld.shared.u32 	%r135, [%r2+112];
	ld.shared.u32 	%r136, [%r3+3584];
	add.s32 	%r32, %r136, %r135;
	ld.shared.u32 	%r137, [%r1];
	setp.ge.s32 	%p29, %r32, %r137;
	@%p29 bra 	$L__BB0_58;
	st.shared.u32 	[%r1], %r32;
$L__BB0_58:
	bar.sync 	0;
	ld.shared.u32 	%r138, [%r2+116];
	ld.shared.u32 	%r139, [%r3+3712];
	add.s32 	%r33, %r139, %r138;
	ld.shared.u32 	%r140, [%r1];
	setp.ge.s32 	%p30, %r33, %r140;
	@%p30 bra 	$L__BB0_60;
	st.shared.u32 	[%r1], %r33;
$L__BB0_60:
	bar.sync 	0;
	ld.shared.u32 	%r141, [%r2+120];
	ld.shared.u32 	%r142, [%r3+3840];
	add.s32 	%r34, %r142, %r141;
	ld.shared.u32 	%r143, [%r1];
	setp.ge.s32 	%p31, %r34, %r143;
	@%p31 bra 	$L__BB0_62;
	st.shared.u32 	[%r1], %r34;
$L__BB0_62:
	bar.sync 	0;
	ld.shared.u32 	%r144, [%r2+124];
	ld.shared.u32 	%r145, [%r3+3968];
	add.s32 	%r35, %r145, %r144;
	ld.shared.u32 	%r146, [%r1];
	setp.ge.s32 	%p32, %r35, %r146;
	@%p32 bra 	$L__BB0_64;
	st.shared.u32 	[%r1], %r35;
$L__BB0_64:
	bar.sync 	0;
	ld.shared.u32 	%r147, [%r1];
	st.global.u32 	[%rd1], %r147;
	ret;

}
	// .globl	_Z4cal2iPii
.visible .entry _Z4cal2iPii(
	.param .u32 _Z4cal2iPii_param_0,
	.param .u64 .ptr .align 1 _Z4cal2iPii_param_1,
	.param .u32 _Z4cal2iPii_param_2
)
{
	.reg .pred 	%p<11>;
	.reg .b32 	%r<81>;
	.reg .b64 	%rd<9>;
	// demoted variable
	.shared .align 4 .b8 _ZZ4cal2iPiiE12sharedCenter[4096];
	// demoted variable
	.shared .align 4 .b8 _ZZ4cal2iPiiE9sharedCol[4096];
	// demoted variable
	.shared .align 4 .b8 _ZZ4cal2iPiiE9sharedRow[4096];
	ld.param.u32 	%r24, [_Z4cal2iPii_param_0];
	ld.param.u64 	%rd3, [_Z4cal2iPii_param_1];
	ld.param.u32 	%r25, [_Z4cal2iPii_param_2];
	mov.u32 	%r1, %ctaid.y;
	setp.eq.s32 	%p1, %r1, %r24;
	@%p1 bra 	$L__BB1_20;
	cvta.to.global.u64 	%rd4, %rd3;
	mov.u32 	%r27, %tid.x;
	mov.u32 	%r28, %tid.y;
	shl.b32 	%r29, %r24, 5;
	add.s32 	%r30, %r29, %r27;
	add.s32 	%r31, %r29, %r28;
	shl.b32 	%r32, %r1, 5;
	add.s32 	%r33, %r32, %r28;
	add.s32 	%r34, %r32, %r27;
	mul.lo.s32 	%r35, %r31, %r25;
	add.s32 	%r36, %r35, %r30;
	mul.wide.s32 	%rd5, %r36, 4;
	add.s64 	%rd6, %rd4, %rd5;
	ld.global.u32 	%r37, [%rd6];
	shl.b32 	%r38, %r28, 5;
	add.s32 	%r39, %r38, %r27;
	shl.b32 	%r40, %r39, 2;
	mov.u32 	%r41, _ZZ4cal2iPiiE12sharedCenter;
	add.s32 	%r42, %r41, %r40;
	st.shared.u32 	[%r42], %r37;
	mad.lo.s32 	%r43, %r25, %r33, %r30;
	mul.wide.s32 	%rd7, %r43, 4;
	add.s64 	%rd1, %rd4, %rd7;
	ld.global.u32 	%r44, [%rd1];
	mov.u32 	%r45, _ZZ4cal2iPiiE9sharedCol;
	add.s32 	%r2, %r45, %r40;
	st.shared.u32 	[%r2], %r44;
	add.s32 	%r46, %r34, %r35;
	mul.wide.s32 	%rd8, %r46, 4;
	add.s64 	%rd2, %rd4, %rd8;
	ld.global.u32 	%r47, [%rd2];
	mov.u32 	%r48, _ZZ4cal2iPiiE9sharedRow;
	add.s32 	%r3, %r48, %r40;
	st.shared.u32 	[%r3], %r47;
	bar.sync 	0;
	shl.b32 	%r49, %r28, 7;
	add.s32 	%r4, %r45, %r49;
	add.s32 	%r5, %r41, %r49;
	shl.b32 	%r50, %r27, 2;
	add.s32 	%r51, %r50, 256;
	add.s32 	%r79, %r41, %r51;
	add.s32 	%r78, %r48, %r51;
	mov.b32 	%r80, 8;
$L__BB1_2:
	add.s32 	%r11, %r4, %r80;
	ld.shared.u32 	%r52, [%r11+-8];
	ld.shared.u32 	%r53, [%r79+-256];
	add.s32 	%r12, %r53, %r52;
	ld.shared.u32 	%r54, [%r2];
	setp.ge.s32 	%p2, %r12, %r54;
	@%p2 bra 	$L__BB1_4;
	st.shared.u32 	[%r2], %r12;
$L__BB1_4:
	add.s32 	%r13, %r5, %r80;
	ld.shared.u32 	%r55, [%r13+-8];
	ld.shared.u32 	%r56, [%r78+-256];
	add.s32 	%r14, %r56, %r55;
	ld.shared.u32 	%r57, [%r3];
	setp.ge.s32 	%p3, %r14, %r57;
	@%p3 bra 	$L__BB1_6;
	st.shared.u32 	[%r3], %r14;
$L__BB1_6:
	bar.sync 	0;
	ld.shared.u32 	%r58, [%r11+-4];
	ld.shared.u32 	%r59, [%r79+-128];
	add.s32 	%r15, %r59, %r58;
	ld.shared.u32 	%r60, [%r2];
	setp.ge.s32 	%p4, %r15, %r60;
	@%p4 bra 	$L__BB1_8;
	st.shared.u32 	[%r2], %r15;
$L__BB1_8:
	ld.shared.u32 	%r61, [%r13+-4];
	ld.shared.u32 	%r62, [%r78+-128];
	add.s32 	%r16, %r62, %r61;
	ld.shared.u32 	%r63, [%r3];
	setp.ge.s32 	%p5, %r16, %r63;
	@%p5 bra 	$L__BB1_10;
	st.shared.u32 	[%r3], %r16;
$L__BB1_10:
	bar.sync 	0;
	ld.shared.u32 	%r64, [%r11];
	ld.shared.u32 	%r65, [%r79];
	add.s32 	%r17, %r65, %r64;
	ld.shared.u32 	%r66, [%r2];
	setp.ge.s32 	%p6, %r17, %r66;
	@%p6 bra 	$L__BB1_12;
	st.shared.u32 	[%r2], %r17;
$L__BB1_12:
	ld.shared.u32 	%r67, [%r13];
	ld.shared.u32 	%r68, [%r78];
	add.s32 	%r18, %r68, %r67;
	ld.shared.u32 	%r69, [%r3];
	setp.ge.s32 	%p7, %r18, %r69;
	@%p7 bra 	$L__BB1_14;
	st.shared.u32 	[%r3], %r18;
$L__BB1_14:
	bar.sync 	0;
	ld.shared.u32 	%r70, [%r11+4];
	ld.shared.u32 	%r71, [%r79+128];
	add.s32 	%r19, %r71, %r70;
	ld.shared.u32 	%r72, [%r2];
	setp.ge.s32 	%p8, %r19, %r72;
	@%p8 bra 	$L__BB1_16;
	st.shared.u32 	[%r2], %r19;
$L__BB1_16:
	ld.shared.u32 	%r73, [%r13+4];
	ld.shared.u32 	%r74, [%r78+128];
	add.s32 	%r20, %r74, %r73;
	ld.shared.u32 	%r75, [%r3];
	setp.ge.s32 	%p9, %r20, %r75;
	@%p9 bra 	$L__BB1_18;
	st.shared.u32 	[%r3], %r20;
$L__BB1_18:
	bar.sync 	0;
	add.s32 	%r80, %r80, 16;
	add.s32 	%r79, %r79, 512;
	add.s32 	%r78, %r78, 512;
	setp.ne.s32 	%p10, %r80, 136;
	@%p10 bra 	$L__BB1_2;
	ld.shared.u32 	%r76, [%r2];
	st.global.u32 	[%rd1], %r76;
	ld.shared.u32 	%r77, [%r3];
	st.global.u32 	[%rd2], %r77;
$L__BB1_20:
	ret;

}
	// .globl	_Z4cal3iPii
.visible .entry _Z4cal3iPii(
	.param .u32 _Z4cal3iPii_param_0,
	.param .u64 .ptr .align 1 _Z4cal3iPii_param_1,
	.param .u32 _Z4cal3iPii_param_2
)
{
	.reg .pred 	%p<4>;
	.reg .b32 	%r<160>;
	.reg .b64 	%rd<9>;
	// demoted variable
	.shared .align 4 .b8 _ZZ4cal3iPiiE9sharedCol[4096];
	// demoted variable
	.shared .align 4 .b8 _ZZ4cal3iPiiE9sharedRow[4096];
	ld.param.u32 	%r3, [_Z4cal3iPii_param_0];
	ld.param.u64 	%rd1, [_Z4cal3iPii_param_1];
	ld.param.u32 	%r4, [_Z4cal3iPii_param_2];
	mov.u32 	%r1, %ctaid.x;
	setp.eq.s32 	%p1, %r1, %r3;
	mov.u32 	%r2, %ctaid.y;
	setp.eq.s32 	%p2, %r2, %r3;
	or.pred  	%p3, %p1, %p2;
	@%p3 bra 	$L__BB2_2;
	cvta.to.global.u64 	%rd2, %rd1;
	mov.u32 	%r5, %tid.x;
	mov.u32 	%r6, %tid.y;
	shl.b32 	%r7, %r1, 5;
	shl.b32 	%r8, %r2, 5;
	add.s32 	%r9, %r7, %r5;
	add.s32 	%r10, %r8, %r6;
	shl.b32 	%r11, %r3, 5;
	add.s32 	%r12, %r11, %r5;
	add.s32 	%r13, %r11, %r6;
	mul.lo.s32 	%r14, %r4, %r10;
	add.s32 	%r15, %r12, %r14;
	mul.wide.s32 	%rd3, %r15, 4;
	add.s64 	%rd4, %rd2, %rd3;
	ld.global.u32 	%r16, [%rd4];
	shl.b32 	%r17, %r6, 5;
	add.s32 	%r18, %r17, %r5;
	shl.b32 	%r19, %r18, 2;
	mov.u32 	%r20, _ZZ4cal3iPiiE9sharedCol;
	add.s32 	%r21, %r20, %r19;
	st.shared.u32 	[%r21], %r16;
	mad.lo.s32 	%r22, %r13, %r4, %r9;
	mul.wide.s32 	%rd5, %r22, 4;
	add.s64 	%rd6, %rd2, %rd5;
	ld.global.u32 	%r23, [%rd6];
	mov.u32 	%r24, _ZZ4cal3iPiiE9sharedRow;
	add.s32 	%r25, %r24, %r19;
	st.shared.u32 	[%r25], %r23;
	bar.sync 	0;
	add.s32 	%r26, %r14, %r9;
	mul.wide.s32 	%rd7, %r26, 4;
	add.s64 	%rd8, %rd2, %rd7;
	ld.global.u32 	%r27, [%rd8];
	shl.b32 	%r28, %r6, 7;
	add.s32 	%r29, %r20, %r28;
	ld.shared.u32 	%r30, [%r29];
	shl.b32 	%r31, %r5, 2;
	add.s32 	%r32, %r24, %r31;
	ld.shared.u32 	%r33, [%r32];
	add.s32 	%r34, %r33, %r30;
	min.s32 	%r35, %r34, %r27;
	ld.shared.u32 	%r36, [%r29+4];
	ld.shared.u32 	%r37, [%r32+128];
	add.s32 	%r38, %r37, %r36;
	min.s32 	%r39, %r38, %r35;
	ld.shared.u32 	%r40, [%r29+8];
	ld.shared.u32 	%r41, [%r32+256];
	add.s32 	%r42, %r41, %r40;
	min.s32 	%r43, %r42, %r39;
	ld.shared.u32 	%r44, [%r29+12];
	ld.shared.u32 	%r45, [%r32+384];
	add.s32 	%r46, %r45, %r44;
	min.s32 	%r47, %r46, %r43;
	ld.shared.u32 	%r48, [%r29+16];
	ld.shared.u32 	%r49, [%r32+512];
	add.s32 	%r50, %r49, %r48;
	min.s32 	%r51, %r50, %r47;
	ld.shared.u32 	%r52, [%r29+20];
	ld.shared.u32 	%r53, [%r32+640];
	add.s32 	%r54, %r53, %r52;
	min.s32 	%r55, %r54, %r51;
	ld.shared.u32 	%r56, [%r29+24];
	ld.shared.u32 	%r57, [%r32+768];
	add.s32 	%r58, %r57, %r56;
	min.s32 	%r59, %r58, %r55;
	ld.shared.u32 	%r60, [%r29+28];
	ld.shared.u32 	%r61, [%r32+896];
	add.s32 	%r62, %r61, %r60;
	min.s32 	%r63, %r62, %r59;
	ld.shared.u32 	%r64, [%r29+32];
	ld.shared.u32 	%r65, [%r32+1024];
	add.s32 	%r66, %r65, %r64;
	min.s32 	%r67, %r66, %r63;
	ld.shared.u32 	%r68, [%r29+36];
	ld.shared.u32 	%r69, [%r32+1152];
	add.s32 	%r70, %r69, %r68;
	min.s32 	%r71, %r70, %r67;
	ld.shared.u32 	%r72, [%r29+40];
	ld.shared.u32 	%r73, [%r32+1280];
	add.s32 	%r74, %r73, %r72;
	min.s32 	%r75, %r74, %r71;
	ld.shared.u32 	%r76, [%r29+44];
	ld.shared.u32 	%r77, [%r32+1408];
	add.s32 	%r78, %r77, %r76;
	min.s32 	%r79, %r78, %r75;
	ld.shared.u32 	%r80, [%r29+48];
	ld.shared.u32 	%r81, [%r32+1536];
	add.s32 	%r82, %r81, %r80;
	min.s32 	%r83, %r82, %r79;
	ld.shared.u32 	%r84, [%r29+52];
	ld.shared.u32 	%r85, [%r32+1664];
	add.s32 	%r86, %r85, %r84;
	min.s32 	%r87, %r86, %r83;
	ld.shared.u32 	%r88, [%r29+56];
	ld.shared.u32 	%r89, [%r32+1792];
	add.s32 	%r90, %r89, %r88;
	min.s32 	%r91, %r90, %r87;
	ld.shared.u32 	%r92, [%r29+60];
	ld.shared.u32 	%r93, [%r32+1920];
	add.s32 	%r94, %r93, %r92;
	min.s32 	%r95, %r94, %r91;
	ld.shared.u32 	%r96, [%r29+64];
	ld.shared.u32 	%r97, [%r32+2048];
	add.s32 	%r98, %r97, %r96;
	min.s32 	%r99, %r98, %r95;
	ld.shared.u32 	%r100, [%r29+68];
	ld.shared.u32 	%r101, [%r32+2176];
	add.s32 	%r102, %r101, %r100;
	min.s32 	%r103, %r102, %r99;
	ld.shared.u32 	%r104, [%r29+72];
	ld.shared.u32 	%r105, [%r32+2304];
	add.s32 	%r106, %r105, %r104;
	min.s32 	%r107, %r106, %r103;
	ld.shared.u32 	%r108, [%r29+76];
	ld.shared.u32 	%r109, [%r32+2432];
	add.s32 	%r110, %r109, %r108;
	min.s32 	%r111, %r110, %r107;
	ld.shared.u32 	%r112, [%r29+80];
	ld.shared.u32 	%r113, [%r32+2560];
	add.s32 	%r114, %r113, %r112;
	min.s32 	%r115, %r114, %r111;
	ld.shared.u32 	%r116, [%r29+84];
	ld.shared.u32 	%r117, [%r32+2688];
	add.s32 	%r118, %r117, %r116;
	min.s32 	%r119, %r118, %r115;
	ld.shared.u32 	%r120, [%r29+88];
	ld.shared.u32 	%r121, [%r32+2816];
	add.s32 	%r122, %r121, %r120;
	min.s32 	%r123, %r122, %r119;
	ld.shared.u32 	%r124, [%r29+92];
	ld.shared.u32 	%r125, [%r32+2944];
	add.s32 	%r126, %r125, %r124;
	min.s32 	%r127, %r126, %r123;
	ld.shared.u32 	%r128, [%r29+96];
	ld.shared.u32 	%r129, [%r32+3072];
	add.s32 	%r130, %r129, %r128;
	min.s32 	%r131, %r130, %r127;
	ld.shared.u32 	%r132, [%r29+100];
	ld.shared.u32 	%r133, [%r32+3200];
	add.s32 	%r134, %r133, %r132;
	min.s32 	%r135, %r134, %r131;
	ld.shared.u32 	%r136, [%r29+104];
	ld.shared.u32 	%r137, [%r32+3328];
	add.s32 	%r138, %r137, %r136;
	min.s32 	%r139, %r138, %r135;
	ld.shared.u32 	%r140, [%r29+108];
	ld.shared.u32 	%r141, [%r32+3456];
	add.s32 	%r142, %r141, %r140;
	min.s32 	%r143, %r142, %r139;
	ld.shared.u32 	%r144, [%r29+112];
	ld.shared.u32 	%r145, [%r32+3584];
	add.s32 	%r146, %r145, %r144;
	min.s32 	%r147, %r146, %r143;
	ld.shared.u32 	%r148, [%r29+116];
	ld.shared.u32 	%r149, [%r32+3712];
	add.s32 	%r150, %r149, %r148;
	min.s32 	%r151, %r150, %r147;
	ld.shared.u32 	%r152, [%r29+120];
	ld.shared.u32 	%r153, [%r32+3840];
	add.s32 	%r154, %r153, %r152;
	min.s32 	%r155, %r154, %r151;
	ld.shared.u32 	%r156, [%r29+124];
	ld.shared.u32 	%r157, [%r32+3968];
	add.s32 	%r158, %r157, %r156;
	min.s32 	%r159, %r158, %r155;
	st.global.u32 	[%rd8], %r159;
$L__BB2_2:
	ret;

}


// ===== COMPILED SASS (sm_100) =====

	.target	sm_100

	.elftype	@"ET_EXEC"


//--------------------- .note.nv.tkinfo           --------------------------
	.section	.note.nv.tkinfo,"",@"SHT_NOTE"
	.sectionflags	@"SHF_NOTE_NV_TKINFO"
	.tkinfo
        /*0018*/ 	.word	0x00000002
        /*0030*/ 	.string	""
        /*0030*/ 	.string	"ptxas"
        /*0030*/ 	.string	"Cuda compilation tools, release 13.0, V13.0.88"
        /*0030*/ 	.string	"Build cuda_13.0.r13.0/compiler.36424714_0"
        /*0030*/ 	.string	"-arch sm_100 -m 64 "



//--------------------- .note.nv.cuinfo           --------------------------
	.section	.note.nv.cuinfo,"",@"SHT_NOTE"
	.sectionflags	@"SHF_NOTE_NV_CUINFO"
        /*0018*/ 	.short	0x0002
        /*001a*/ 	.short	0x0064
        /*001c*/ 	.short	0x0082
	.zero		2


//--------------------- .nv.info                  --------------------------
	.section	.nv.info,"",@"SHT_CUDA_INFO"
	.align	4


	//----- nvinfo : EIATTR_REGCOUNT
	.align		4
        /*0000*/ 	.byte	0x04, 0x2f
        /*0002*/ 	.short	(.L_1 - .L_0)
	.align		4
.L_0:
        /*0004*/ 	.word	index@(_Z4cal1iPii)
        /*0008*/ 	.word	0x0000000e


	//----- nvinfo : EIATTR_FRAME_SIZE
	.align		4
.L_1:
        /*000c*/ 	.byte	0x04, 0x11
        /*000e*/ 	.short	(.L_3 - .L_2)
	.align		4
.L_2:
        /*0010*/ 	.word	index@(_Z4cal1iPii)
        /*0014*/ 	.word	0x00000000


	//----- nvinfo : EIATTR_REGCOUNT
	.align		4
.L_3:
        /*0018*/ 	.byte	0x04, 0x2f
        /*001a*/ 	.short	(.L_5 - .L_4)
	.align		4
.L_4:
        /*001c*/ 	.word	index@(_Z4cal2iPii)
        /*0020*/ 	.word	0x00000014


	//----- nvinfo : EIATTR_FRAME_SIZE
	.align		4
.L_5:
        /*0024*/ 	.byte	0x04, 0x11
        /*0026*/ 	.short	(.L_7 - .L_6)
	.align		4
.L_6:
        /*0028*/ 	.word	index@(_Z4cal2iPii)
        /*002c*/ 	.word	0x00000000


	//----- nvinfo : EIATTR_REGCOUNT
	.align		4
.L_7:
        /*0030*/ 	.byte	0x04, 0x2f
        /*0032*/ 	.short	(.L_9 - .L_8)
	.align		4
.L_8:
        /*0034*/ 	.word	index@(_Z4cal3iPii)
        /*0038*/ 	.word	0x00000020


	//----- nvinfo : EIATTR_FRAME_SIZE
	.align		4
.L_9:
        /*003c*/ 	.byte	0x04, 0x11
        /*003e*/ 	.short	(.L_11 - .L_10)
	.align		4
.L_10:
        /*0040*/ 	.word	index@(_Z4cal3iPii)
        /*0044*/ 	.word	0x00000000


	//----- nvinfo : EIATTR_MIN_STACK_SIZE
	.align		4
.L_11:
        /*0048*/ 	.byte	0x04, 0x12
        /*004a*/ 	.short	(.L_13 - .L_12)
	.align		4
.L_12:
        /*004c*/ 	.word	index@(_Z4cal3iPii)
        /*0050*/ 	.word	0x00000000


	//----- nvinfo : EIATTR_MIN_STACK_SIZE
	.align		4
.L_13:
        /*0054*/ 	.byte	0x04, 0x12
        /*0056*/ 	.short	(.L_15 - .L_14)
	.align		4
.L_14:
        /*0058*/ 	.word	index@(_Z4cal2iPii)
        /*005c*/ 	.word	0x00000000


	//----- nvinfo : EIATTR_MIN_STACK_SIZE
	.align		4
.L_15:
        /*0060*/ 	.byte	0x04, 0x12
        /*0062*/ 	.short	(.L_17 - .L_16)
	.align		4
.L_16:
        /*0064*/ 	.word	index@(_Z4cal1iPii)
        /*0068*/ 	.word	0x00000000
.L_17:


//--------------------- .nv.compat                --------------------------
	.section	.nv.compat,"",@"SHT_CUDA_COMPAT_INFO"
	.align	4
        /*0000*/ 	.byte	0x02, 0x09, 0x00, 0x00, 0x02, 0x02, 0x01, 0x00, 0x02, 0x05, 0x05, 0x00, 0x03, 0x07, 0x01, 0x01
        /*0010*/ 	.byte	0x02, 0x03, 0x00, 0x00, 0x02, 0x06, 0x01, 0x00, 0x04, 0x0b, 0x08, 0x00, 0x09, 0x00, 0x00, 0x00
        /*0020*/ 	.byte	0x00, 0x00, 0x00, 0x00


//--------------------- .nv.info._Z4cal3iPii      --------------------------
	.section	.nv.info._Z4cal3iPii,"",@"SHT_CUDA_INFO"
	.sectionflags	@""
	.align	4


	//----- nvinfo : EIATTR_CUDA_API_VERSION
	.align		4
        /*0000*/ 	.byte	0x04, 0x37
        /*0002*/ 	.short	(.L_19 - .L_18)
.L_18:
        /*0004*/ 	.word	0x00000082


	//----- nvinfo : EIATTR_KPARAM_INFO
	.align		4
.L_19:
        /*0008*/ 	.byte	0x04, 0x17
        /*000a*/ 	.short	(.L_21 - .L_20)
.L_20:
        /*000c*/ 	.word	0x00000000
        /*0010*/ 	.short	0x0002
        /*0012*/ 	.short	0x0010
        /*0014*/ 	.byte	0x00, 0xf0, 0x11, 0x00


	//----- nvinfo : EIATTR_KPARAM_INFO
	.align		4
.L_21:
        /*0018*/ 	.byte	0x04, 0x17
        /*001a*/ 	.short	(.L_23 - .L_22)
.L_22:
        /*001c*/ 	.word	0x00000000
        /*0020*/ 	.short	0x0001
        /*0022*/ 	.short	0x0008
        /*0024*/ 	.byte	0x00, 0xf5, 0x21, 0x00


	//----- nvinfo : EIATTR_KPARAM_INFO
	.align		4
.L_23:
        /*0028*/ 	.byte	0x04, 0x17
        /*002a*/ 	.short	(.L_25 - .L_24)
.L_24:
        /*002c*/ 	.word	0x00000000
        /*0030*/ 	.short	0x0000
        /*0032*/ 	.short	0x0000
        /*0034*/ 	.byte	0x00, 0xf0, 0x11, 0x00


	//----- nvinfo : EIATTR_SPARSE_MMA_MASK
	.align		4
.L_25:
        /*0038*/ 	.byte	0x03, 0x50
        /*003a*/ 	.short	0x0000


	//----- nvinfo : EIATTR_MAXREG_COUNT
	.align		4
        /*003c*/ 	.byte	0x03, 0x1b
        /*003e*/ 	.short	0x00ff


	//----- nvinfo : EIATTR_NUM_BARRIERS
	.align		4
        /*0040*/ 	.byte	0x02, 0x4c
        /*0042*/ 	.byte	0x01
	.zero		1


	//----- nvinfo : EIATTR_MERCURY_ISA_VERSION
	.align		4
        /*0044*/ 	.byte	0x03, 0x5f
        /*0046*/ 	.short	0x0101


	//----- nvinfo : EIATTR_VRC_CTA_INIT_COUNT
	.align		4
        /*0048*/ 	.byte	0x02, 0x4a
	.zero		1
	.zero		1


	//----- nvinfo : EIATTR_EXIT_INSTR_OFFSETS
	.align		4
        /*004c*/ 	.byte	0x04, 0x1c
        /*004e*/ 	.short	(.L_27 - .L_26)


	//   ....[0]....
.L_26:
        /*0050*/ 	.word	0x00000060


	//   ....[1]....
        /*0054*/ 	.word	0x000006f0


	//----- nvinfo : EIATTR_CBANK_PARAM_SIZE
	.align		4
.L_27:
        /*0058*/ 	.byte	0x03, 0x19
        /*005a*/ 	.short	0x0014


	//----- nvinfo : EIATTR_PARAM_CBANK
	.align		4
        /*005c*/ 	.byte	0x04, 0x0a
        /*005e*/ 	.short	(.L_29 - .L_28)
	.align		4
.L_28:
        /*0060*/ 	.word	index@(.nv.constant0._Z4cal3iPii)
        /*0064*/ 	.short	0x0380
        /*0066*/ 	.short	0x0014


	//----- nvinfo : EIATTR_SW_WAR
	.align		4
.L_29:
        /*0068*/ 	.byte	0x04, 0x36
        /*006a*/ 	.short	(.L_31 - .L_30)
.L_30:
        /*006c*/ 	.word	0x00000008
.L_31:


//--------------------- .nv.info._Z4cal2iPii      --------------------------
	.section	.nv.info._Z4cal2iPii,"",@"SHT_CUDA_INFO"
	.sectionflags	@""
	.align	4


	//----- nvinfo : EIATTR_CUDA_API_VERSION
	.align		4
        /*0000*/ 	.byte	0x04, 0x37
        /*0002*/ 	.short	(.L_33 - .L_32)
.L_32:
        /*0004*/ 	.word	0x00000082


	//----- nvinfo : EIATTR_KPARAM_INFO
	.align		4
.L_33:
        /*0008*/ 	.byte	0x04, 0x17
        /*000a*/ 	.short	(.L_35 - .L_34)
.L_34:
        /*000c*/ 	.word	0x00000000
        /*0010*/ 	.short	0x0002
        /*0012*/ 	.short	0x0010
        /*0014*/ 	.byte	0x00, 0xf0, 0x11, 0x00


	//----- nvinfo : EIATTR_KPARAM_INFO
	.align		4
.L_35:
        /*0018*/ 	.byte	0x04, 0x17
        /*001a*/ 	.short	(.L_37 - .L_36)
.L_36:
        /*001c*/ 	.word	0x00000000
        /*0020*/ 	.short	0x0001
        /*0022*/ 	.short	0x0008
        /*0024*/ 	.byte	0x00, 0xf5, 0x21, 0x00


	//----- nvinfo : EIATTR_KPARAM_INFO
	.align		4
.L_37:
        /*0028*/ 	.byte	0x04, 0x17
        /*002a*/ 	.short	(.L_39 - .L_38)
.L_38:
        /*002c*/ 	.word	0x00000000
        /*0030*/ 	.short	0x0000
        /*0032*/ 	.short	0x0000
        /*0034*/ 	.byte	0x00, 0xf0, 0x11, 0x00


	//----- nvinfo : EIATTR_SPARSE_MMA_MASK
	.align		4
.L_39:
        /*0038*/ 	.byte	0x03, 0x50
        /*003a*/ 	.short	0x0000


	//----- nvinfo : EIATTR_MAXREG_COUNT
	.align		4
        /*003c*/ 	.byte	0x03, 0x1b
        /*003e*/ 	.short	0x00ff


	//----- nvinfo : EIATTR_NUM_BARRIERS
	.align		4
        /*0040*/ 	.byte	0x02, 0x4c
        /*0042*/ 	.byte	0x01
	.zero		1


	//----- nvinfo : EIATTR_MERCURY_ISA_VERSION
	.align		4
        /*0044*/ 	.byte	0x03, 0x5f
        /*0046*/ 	.short	0x0101


	//----- nvinfo : EIATTR_VRC_CTA_INIT_COUNT
	.align		4
        /*0048*/ 	.byte	0x02, 0x4a
	.zero		1
	.zero		1


	//----- nvinfo : EIATTR_EXIT_INSTR_OFFSETS
	.align		4
        /*004c*/ 	.byte	0x04, 0x1c
        /*004e*/ 	.short	(.L_41 - .L_40)


	//   ....[0]....
.L_40:
        /*0050*/ 	.word	0x00000040


	//   ....[1]....
        /*0054*/ 	.word	0x00001cd0


	//----- nvinfo : EIATTR_CBANK_PARAM_SIZE
	.align		4
.L_41:
        /*0058*/ 	.byte	0x03, 0x19
        /*005a*/ 	.short	0x0014


	//----- nvinfo : EIATTR_PARAM_CBANK
	.align		4
        /*005c*/ 	.byte	0x04, 0x0a
        /*005e*/ 	.short	(.L_43 - .L_42)
	.align		4
.L_42:
        /*0060*/ 	.word	index@(.nv.constant0._Z4cal2iPii)
        /*0064*/ 	.short	0x0380
        /*0066*/ 	.short	0x0014


	//----- nvinfo : EIATTR_SW_WAR
	.align		4
.L_43:
        /*0068*/ 	.byte	0x04, 0x36
        /*006a*/ 	.short	(.L_45 - .L_44)
.L_44:
        /*006c*/ 	.word	0x00000008
.L_45:


//--------------------- .nv.info._Z4cal1iPii      --------------------------
	.section	.nv.info._Z4cal1iPii,"",@"SHT_CUDA_INFO"
	.sectionflags	@""
	.align	4


	//----- nvinfo : EIATTR_CUDA_API_VERSION
	.align		4
        /*0000*/ 	.byte	0x04, 0x37
        /*0002*/ 	.short	(.L_47 - .L_46)
.L_46:
        /*0004*/ 	.word	0x00000082


	//----- nvinfo : EIATTR_KPARAM_INFO
	.align		4
.L_47:
        /*0008*/ 	.byte	0x04, 0x17
        /*000a*/ 	.short	(.L_49 - .L_48)
.L_48:
        /*000c*/ 	.word	0x00000000
        /*0010*/ 	.short	0x0002
        /*0012*/ 	.short	0x0010
        /*0014*/ 	.byte	0x00, 0xf0, 0x11, 0x00


	//----- nvinfo : EIATTR_KPARAM_INFO
	.align		4
.L_49:
        /*0018*/ 	.byte	0x04, 0x17
        /*001a*/ 	.short	(.L_51 - .L_50)
.L_50:
        /*001c*/ 	.word	0x00000000
        /*0020*/ 	.short	0x0001
        /*0022*/ 	.short	0x0008
        /*0024*/ 	.byte	0x00, 0xf5, 0x21, 0x00


	//----- nvinfo : EIATTR_KPARAM_INFO
	.align		4
.L_51:
        /*0028*/ 	.byte	0x04, 0x17
        /*002a*/ 	.short	(.L_53 - .L_52)
.L_52:
        /*002c*/ 	.word	0x00000000
        /*0030*/ 	.short	0x0000
        /*0032*/ 	.short	0x0000
        /*0034*/ 	.byte	0x00, 0xf0, 0x11, 0x00


	//----- nvinfo : EIATTR_SPARSE_MMA_MASK
	.align		4
.L_53:
        /*0038*/ 	.byte	0x03, 0x50
        /*003a*/ 	.short	0x0000


	//----- nvinfo : EIATTR_MAXREG_COUNT
	.align		4
        /*003c*/ 	.byte	0x03, 0x1b
        /*003e*/ 	.short	0x00ff


	//----- nvinfo : EIATTR_NUM_BARRIERS
	.align		4
        /*0040*/ 	.byte	0x02, 0x4c
        /*0042*/ 	.byte	0x01
	.zero		1


	//----- nvinfo : EIATTR_MERCURY_ISA_VERSION
	.align		4
        /*0044*/ 	.byte	0x03, 0x5f
        /*0046*/ 	.short	0x0101


	//----- nvinfo : EIATTR_VRC_CTA_INIT_COUNT
	.align		4
        /*0048*/ 	.byte	0x02, 0x4a
	.zero		1
	.zero		1


	//----- nvinfo : EIATTR_EXIT_INSTR_OFFSETS
	.align		4
        /*004c*/ 	.byte	0x04, 0x1c
        /*004e*/ 	.short	(.L_55 - .L_54)


	//   ....[0]....
.L_54:
        /*0050*/ 	.word	0x00000f70


	//----- nvinfo : EIATTR_CBANK_PARAM_SIZE
	.align		4
.L_55:
        /*0054*/ 	.byte	0x03, 0x19
        /*0056*/ 	.short	0x0014


	//----- nvinfo : EIATTR_PARAM_CBANK
	.align		4
        /*0058*/ 	.byte	0x04, 0x0a
        /*005a*/ 	.short	(.L_57 - .L_56)
	.align		4
.L_56:
        /*005c*/ 	.word	index@(.nv.constant0._Z4cal1iPii)
        /*0060*/ 	.short	0x0380
        /*0062*/ 	.short	0x0014


	//----- nvinfo : EIATTR_SW_WAR
	.align		4
.L_57:
        /*0064*/ 	.byte	0x04, 0x36
        /*0066*/ 	.short	(.L_59 - .L_58)
.L_58:
        /*0068*/ 	.word	0x00000008
.L_59:


//--------------------- .nv.callgraph             --------------------------
	.section	.nv.callgraph,"",@"SHT_CUDA_CALLGRAPH"
	.align	4
	.sectionentsize	8
	.align		4
        /*0000*/ 	.word	0x00000000
	.align		4
        /*0004*/ 	.word	0xffffffff
	.align		4
        /*0008*/ 	.word	0x00000000
	.align		4
        /*000c*/ 	.word	0xfffffffe
	.align		4
        /*0010*/ 	.word	0x00000000
	.align		4
        /*0014*/ 	.word	0xfffffffd
	.align		4
        /*0018*/ 	.word	0x00000000
	.align		4
        /*001c*/ 	.word	0xfffffffc


//--------------------- .text._Z4cal3iPii         --------------------------
	.section	.text._Z4cal3iPii,"ax",@progbits
	.align	128
        .global         _Z4cal3iPii
        .type           _Z4cal3iPii,@function
        .size           _Z4cal3iPii,(.L_x_3 - _Z4cal3iPii)
        .other          _Z4cal3iPii,@"STO_CUDA_ENTRY STV_DEFAULT"
_Z4cal3iPii:
.text._Z4cal3iPii:
[----:B------:R-:W-:Y:S01]  /*0000*/  LDC R1, c[0x0][0x37c] ;  /* 0x0000df00ff017b82 */ /* 0x000fe20000000800 */
[----:B------:R-:W0:Y:S07]  /*0010*/  S2R R7, SR_CTAID.Y ;  /* 0x0000000000077919 */ /* 0x000e2e0000002600 */
[----:B------:R-:W0:Y:S01]  /*0020*/  LDC R3, c[0x0][0x380] ;  /* 0x0000e000ff037b82 */ /* 0x000e220000000800 */
[----:B------:R-:W1:Y:S01]  /*0030*/  S2R R0, SR_CTAID.X ;  /* 0x0000000000007919 */ /* 0x000e620000002500 */
[----:B0-----:R-:W-:-:S04]  /*0040*/  ISETP.NE.AND P0, PT, R7, R3, PT ;  /* 0x000000030700720c */ /* 0x001fc80003f05270 */
[----:B-1----:R-:W-:-:S13]  /*0050*/  ISETP.EQ.OR P0, PT, R0, R3, !P0 ;  /* 0x000000030000720c */ /* 0x002fda0004702670 */
[----:B------:R-:W-:Y:S05]  /*0060*/  @P0 EXIT ;  /* 0x000000000000094d */ /* 0x000fea0003800000 */
[----:B------:R-:W0:Y:S01]  /*0070*/  S2R R13, SR_TID.X ;  /* 0x00000000000d7919 */ /* 0x000e220000002100 */
[----:B------:R-:W1:Y:S01]  /*0080*/  LDC.64 R28, c[0x0][0x388] ;  /* 0x0000e200ff1c7b82 */ /* 0x000e620000000a00 */
[----:B------:R-:W2:Y:S01]  /*0090*/  LDCU UR7, c[0x0][0x390] ;  /* 0x00007200ff0777ac */ /* 0x000ea20008000800 */
[----:B------:R-:W3:Y:S01]  /*00a0*/  S2R R12, SR_TID.Y ;  /* 0x00000000000c7919 */ /* 0x000ee20000002200 */
[----:B------:R-:W4:Y:S01]  /*00b0*/  LDCU.64 UR8, c[0x0][0x358] ;  /* 0x00006b00ff0877ac */ /* 0x000f220008000a00 */
[--C-:B0-----:R-:W-:Y:S02]  /*00c0*/  IMAD R2, R3, 0x20, R13.reuse ;  /* 0x0000002003027824 */ /* 0x101fe400078e020d */
[----:B------:R-:W-:Y:S02]  /*00d0*/  IMAD R0, R0, 0x20, R13 ;  /* 0x0000002000007824 */ /* 0x000fe400078e020d */
[--C-:B---3--:R-:W-:Y:S02]  /*00e0*/  IMAD R7, R7, 0x20, R12.reuse ;  /* 0x0000002007077824 */ /* 0x108fe400078e020c */
[----:B------:R-:W-:-:S02]  /*00f0*/  IMAD R3, R3, 0x20, R12 ;  /* 0x0000002003037824 */ /* 0x000fc400078e020c */
[----:B--2---:R-:W-:Y:S02]  /*0100*/  IMAD R5, R7, UR7, R2 ;  /* 0x0000000707057c24 */ /* 0x004fe4000f8e0202 */
[----:B------:R-:W-:Y:S02]  /*0110*/  IMAD R9, R3, UR7, R0 ;  /* 0x0000000703097c24 */ /* 0x000fe4000f8e0200 */
[----:B-1----:R-:W-:-:S04]  /*0120*/  IMAD.WIDE R2, R5, 0x4, R28 ;  /* 0x0000000405027825 */ /* 0x002fc800078e021c */
[----:B------:R-:W-:Y:S02]  /*0130*/  IMAD.WIDE R4, R9, 0x4, R28 ;  /* 0x0000000409047825 */ /* 0x000fe400078e021c */
[----:B----4-:R-:W2:Y:S04]  /*0140*/  LDG.E R3, desc[UR8][R2.64] ;  /* 0x0000000802037981 */ /* 0x010ea8000c1e1900 */
[----:B------:R-:W3:Y:S01]  /*0150*/  LDG.E R9, desc[UR8][R4.64] ;  /* 0x0000000804097981 */ /* 0x000ee2000c1e1900 */
[----:B------:R-:W0:Y:S01]  /*0160*/  S2UR UR6, SR_CgaCtaId ;  /* 0x00000000000679c3 */ /* 0x000e220000008800 */
[----:B------:R-:W-:Y:S01]  /*0170*/  UMOV UR4, 0x400 ;  /* 0x0000040000047882 */ /* 0x000fe20000000000 */
[----:B------:R-:W-:Y:S01]  /*0180*/  IMAD R6, R12, 0x20, R13 ;  /* 0x000000200c067824 */ /* 0x000fe200078e020d */
[----:B------:R-:W-:Y:S01]  /*0190*/  UIADD3 UR5, UPT, UPT, UR4, 0x1000, URZ ;  /* 0x0000100004057890 */ /* 0x000fe2000fffe0ff */
[----:B------:R-:W-:-:S04]  /*01a0*/  IMAD R7, R7, UR7, R0 ;  /* 0x0000000707077c24 */ /* 0x000fc8000f8e0200 */
[----:B------:R-:W-:Y:S01]  /*01b0*/  IMAD.WIDE R28, R7, 0x4, R28 ;  /* 0x00000004071c7825 */ /* 0x000fe200078e021c */
[----:B0-----:R-:W-:Y:S02]  /*01c0*/  ULEA UR4, UR6, UR4, 0x18 ;  /* 0x0000000406047291 */ /* 0x001fe4000f8ec0ff */
[----:B------:R-:W-:-:S04]  /*01d0*/  ULEA UR5, UR6, UR5, 0x18 ;  /* 0x0000000506057291 */ /* 0x000fc8000f8ec0ff */
[C---:B------:R-:W-:Y:S02]  /*01e0*/  LEA R8, R6.reuse, UR4, 0x2 ;  /* 0x0000000406087c11 */ /* 0x040fe4000f8e10ff */
[----:B------:R-:W-:-:S03]  /*01f0*/  LEA R10, R6, UR5, 0x2 ;  /* 0x00000005060a7c11 */ /* 0x000fc6000f8e10ff */
[----:B--2---:R-:W-:Y:S04]  /*0200*/  STS [R8], R3 ;  /* 0x0000000308007388 */ /* 0x004fe80000000800 */
[----:B---3--:R-:W-:Y:S01]  /*0210*/  STS [R10], R9 ;  /* 0x000000090a007388 */ /* 0x008fe20000000800 */
[----:B------:R-:W-:Y:S06]  /*0220*/  BAR.SYNC.DEFER_BLOCKING 0x0 ;  /* 0x0000000000007b1d */ /* 0x000fec0000010000 */
[----:B------:R-:W2:Y:S01]  /*0230*/  LDG.E R11, desc[UR8][R28.64] ;  /* 0x000000081c0b7981 */ /* 0x000ea2000c1e1900 */
[----:B------:R-:W-:-:S02]  /*0240*/  LEA R0, R13, UR5, 0x2 ;  /* 0x000000050d007c11 */ /* 0x000fc4000f8e10ff */
[----:B------:R-:W-:-:S03]  /*0250*/  LEA R2, R12, UR4, 0x7 ;  /* 0x000000040c027c11 */ /* 0x000fc6000f8e38ff */
[----:B------:R-:W-:Y:S04]  /*0260*/  LDS R18, [R0] ;  /* 0x0000000000127984 */ /* 0x000fe80000000800 */
[----:B------:R-:W2:Y:S04]  /*0270*/  LDS.128 R4, [R2] ;  /* 0x0000000002047984 */ /* 0x000ea80000000c00 */
[----:B------:R-:W0:Y:S04]  /*0280*/  LDS R19, [R0+0x80] ;  /* 0x0000800000137984 */ /* 0x000e280000000800 */
[----:B------:R-:W1:Y:S04]  /*0290*/  LDS R17, [R0+0x100] ;  /* 0x0001000000117984 */ /* 0x000e680000000800 */
[----:B------:R-:W3:Y:S04]  /*02a0*/  LDS R16, [R0+0x180] ;  /* 0x0001800000107984 */ /* 0x000ee80000000800 */
[----:B------:R-:W-:Y:S04]  /*02b0*/  LDS R27, [R0+0x200] ;  /* 0x00020000001b7984 */ /* 0x000fe80000000800 */
[----:B------:R-:W4:Y:S04]  /*02c0*/  LDS.128 R12, [R2+0x10] ;  /* 0x00001000020c7984 */ /* 0x000f280000000c00 */
[----:B------:R-:W5:Y:S04]  /*02d0*/  LDS R22, [R0+0x280] ;  /* 0x0002800000167984 */ /* 0x000f680000000800 */
[----:B------:R-:W5:Y:S04]  /*02e0*/  LDS R25, [R0+0x300] ;  /* 0x0003000000197984 */ /* 0x000f680000000800 */
[----:B------:R-:W5:Y:S04]  /*02f0*/  LDS R24, [R0+0x380] ;  /* 0x0003800000187984 */ /* 0x000f680000000800 */
[----:B------:R-:W-:Y:S04]  /*0300*/  LDS R3, [R0+0x400] ;  /* 0x0004000000037984 */ /* 0x000fe80000000800 */
[----:B------:R-:W-:Y:S04]  /*0310*/  LDS R21, [R0+0x500] ;  /* 0x0005000000157984 */ /* 0x000fe80000000800 */
[----:B------:R-:W-:Y:S04]  /*0320*/  LDS R20, [R0+0x580] ;  /* 0x0005800000147984 */ /* 0x000fe80000000800 */
[----:B------:R-:W-:Y:S04]  /*0330*/  LDS R23, [R0+0x600] ;  /* 0x0006000000177984 */ /* 0x000fe80000000800 */
[----:B------:R-:W-:Y:S01]  /*0340*/  LDS R26, [R0+0x980] ;  /* 0x00098000001a7984 */ /* 0x000fe20000000800 */
[----:B--2---:R-:W-:-:S03]  /*0350*/  VIADDMNMX R18, R18, R4, R11, PT ;  /* 0x0000000412127246 */ /* 0x004fc6000380010b */
[----:B------:R-:W2:Y:S01]  /*0360*/  LDS.128 R8, [R2+0x20] ;  /* 0x0000200002087984 */ /* 0x000ea20000000c00 */
[----:B0-----:R-:W-:-:S03]  /*0370*/  VIADDMNMX R5, R19, R5, R18, PT ;  /* 0x0000000513057246 */ /* 0x001fc60003800112 */
[----:B------:R-:W0:Y:S01]  /*0380*/  LDS R4, [R0+0x480] ;  /* 0x0004800000047984 */ /* 0x000e220000000800 */
[----:B-1----:R-:W-:-:S03]  /*0390*/  VIADDMNMX R5, R17, R6, R5, PT ;  /* 0x0000000611057246 */ /* 0x002fc60003800105 */
[----:B------:R-:W-:Y:S01]  /*03a0*/  LDS R6, [R0+0x680] ;  /* 0x0006800000067984 */ /* 0x000fe20000000800 */
[----:B---3--:R-:W-:-:S03]  /*03b0*/  VIADDMNMX R5, R16, R7, R5, PT ;  /* 0x0000000710057246 */ /* 0x008fc60003800105 */
[----:B------:R-:W1:Y:S01]  /*03c0*/  LDS.128 R16, [R2+0x30] ;  /* 0x0000300002107984 */ /* 0x000e620000000c00 */
[----:B----4-:R-:W-:-:S03]  /*03d0*/  VIADDMNMX R5, R27, R12, R5, PT ;  /* 0x0000000c1b057246 */ /* 0x010fc60003800105 */
[----:B------:R-:W-:Y:S01]  /*03e0*/  LDS R7, [R0+0x800] ;  /* 0x0008000000077984 */ /* 0x000fe20000000800 */
[----:B-----5:R-:W-:-:S03]  /*03f0*/  VIADDMNMX R13, R22, R13, R5, PT ;  /* 0x0000000d160d7246 */ /* 0x020fc60003800105 */
[----:B------:R-:W3:Y:S01]  /*0400*/  LDS R5, [R0+0x700] ;  /* 0x0007000000057984 */ /* 0x000ee20000000800 */
[----:B------:R-:W-:-:S03]  /*0410*/  VIADDMNMX R13, R25, R14, R13, PT ;  /* 0x0000000e190d7246 */ /* 0x000fc6000380010d */
[----:B------:R-:W4:Y:S01]  /*0420*/  LDS R22, [R0+0x780] ;  /* 0x0007800000167984 */ /* 0x000f220000000800 */
[----:B------:R-:W-:-:S03]  /*0430*/  VIADDMNMX R24, R24, R15, R13, PT ;  /* 0x0000000f18187246 */ /* 0x000fc6000380010d */
[----:B------:R-:W5:Y:S01]  /*0440*/  LDS.128 R12, [R2+0x40] ;  /* 0x00004000020c7984 */ /* 0x000f620000000c00 */
[----:B--2---:R-:W-:-:S03]  /*0450*/  VIADDMNMX R3, R3, R8, R24, PT ;  /* 0x0000000803037246 */ /* 0x004fc60003800118 */
[----:B------:R-:W2:Y:S01]  /*0460*/  LDS R24, [R0+0x880] ;  /* 0x0008800000187984 */ /* 0x000ea20000000800 */
[----:B0-----:R-:W-:-:S03]  /*0470*/  VIADDMNMX R4, R4, R9, R3, PT ;  /* 0x0000000904047246 */ /* 0x001fc60003800103 */
[----:B------:R-:W0:Y:S01]  /*0480*/  LDS R3, [R0+0x900] ;  /* 0x0009000000037984 */ /* 0x000e220000000800 */
[----:B------:R-:W-:-:S03]  /*0490*/  VIADDMNMX R4, R21, R10, R4, PT ;  /* 0x0000000a15047246 */ /* 0x000fc60003800104 */
[----:B------:R-:W-:Y:S01]  /*04a0*/  LDS R21, [R0+0xa00] ;  /* 0x000a000000157984 */ /* 0x000fe20000000800 */
[----:B------:R-:W-:-:S03]  /*04b0*/  VIADDMNMX R4, R20, R11, R4, PT ;  /* 0x0000000b14047246 */ /* 0x000fc60003800104 */
[----:B------:R-:W0:Y:S01]  /*04c0*/  LDS.128 R8, [R2+0x50] ;  /* 0x0000500002087984 */ /* 0x000e220000000c00 */
[----:B-1----:R-:W-:-:S03]  /*04d0*/  VIADDMNMX R4, R23, R16, R4, PT ;  /* 0x0000001017047246 */ /* 0x002fc60003800104 */
[----:B------:R-:W1:Y:S01]  /*04e0*/  LDS R16, [R0+0xa80] ;  /* 0x000a800000107984 */ /* 0x000e620000000800 */
[----:B------:R-:W-:-:S03]  /*04f0*/  VIADDMNMX R4, R6, R17, R4, PT ;  /* 0x0000001106047246 */ /* 0x000fc60003800104 */
[----:B------:R-:W1:Y:S01]  /*0500*/  LDS R17, [R0+0xb00] ;  /* 0x000b000000117984 */ /* 0x000e620000000800 */
[----:B---3--:R-:W-:-:S03]  /*0510*/  VIADDMNMX R4, R5, R18, R4, PT ;  /* 0x0000001205047246 */ /* 0x008fc60003800104 */
[----:B------:R-:W3:Y:S01]  /*0520*/  LDS R18, [R0+0xb80] ;  /* 0x000b800000127984 */ /* 0x000ee20000000800 */
[----:B----4-:R-:W-:-:S03]  /*0530*/  VIADDMNMX R4, R22, R19, R4, PT ;  /* 0x0000001316047246 */ /* 0x010fc60003800104 */
[----:B------:R-:W-:Y:S01]  /*0540*/  LDS R19, [R0+0xc00] ;  /* 0x000c000000137984 */ /* 0x000fe20000000800 */
[----:B-----5:R-:W-:-:S03]  /*0550*/  VIADDMNMX R12, R7, R12, R4, PT ;  /* 0x0000000c070c7246 */ /* 0x020fc60003800104 */
[----:B------:R-:W4:Y:S04]  /*0560*/  LDS.128 R4, [R2+0x60] ;  /* 0x0000600002047984 */ /* 0x000f280000000c00 */
[----:B------:R-:W5:Y:S01]  /*0570*/  LDS R20, [R0+0xc80] ;  /* 0x000c800000147984 */ /* 0x000f620000000800 */
[----:B--2---:R-:W-:-:S03]  /*0580*/  VIADDMNMX R12, R24, R13, R12, PT ;  /* 0x0000000d180c7246 */ /* 0x004fc6000380010c */
[----:B------:R-:W2:Y:S01]  /*0590*/  LDS R23, [R0+0xd00] ;  /* 0x000d000000177984 */ /* 0x000ea20000000800 */
[----:B0-----:R-:W-:-:S03]  /*05a0*/  VIADDMNMX R3, R3, R14, R12, PT ;  /* 0x0000000e03037246 */ /* 0x001fc6000380010c */
[----:B------:R-:W0:Y:S01]  /*05b0*/  LDS R22, [R0+0xd80] ;  /* 0x000d800000167984 */ /* 0x000e220000000800 */
[----:B------:R-:W-:-:S03]  /*05c0*/  VIADDMNMX R26, R26, R15, R3, PT ;  /* 0x0000000f1a1a7246 */ /* 0x000fc60003800103 */
[----:B------:R-:W-:Y:S01]  /*05d0*/  LDS R24, [R0+0xe80] ;  /* 0x000e800000187984 */ /* 0x000fe20000000800 */
[----:B------:R-:W-:-:S03]  /*05e0*/  VIADDMNMX R8, R21, R8, R26, PT ;  /* 0x0000000815087246 */ /* 0x000fc6000380011a */
[----:B------:R-:W-:Y:S01]  /*05f0*/  LDS R3, [R0+0xe00] ;  /* 0x000e000000037984 */ /* 0x000fe20000000800 */
[----:B-1----:R-:W-:-:S03]  /*0600*/  VIADDMNMX R9, R16, R9, R8, PT ;  /* 0x0000000910097246 */ /* 0x002fc60003800108 */
[----:B------:R-:W1:Y:S01]  /*0610*/  LDS.128 R12, [R2+0x70] ;  /* 0x00007000020c7984 */ /* 0x000e620000000c00 */
[----:B------:R-:W-:-:S03]  /*0620*/  VIADDMNMX R9, R17, R10, R9, PT ;  /* 0x0000000a11097246 */ /* 0x000fc60003800109 */
[----:B------:R-:W1:Y:S01]  /*0630*/  LDS R21, [R0+0xf00] ;  /* 0x000f000000157984 */ /* 0x000e620000000800 */
[----:B---3--:R-:W-:-:S03]  /*0640*/  VIADDMNMX R9, R18, R11, R9, PT ;  /* 0x0000000b12097246 */ /* 0x008fc60003800109 */
[----:B------:R-:W3:Y:S01]  /*0650*/  LDS R8, [R0+0xf80] ;  /* 0x000f800000087984 */ /* 0x000ee20000000800 */
[----:B----4-:R-:W-:-:S04]  /*0660*/  VIADDMNMX R4, R19, R4, R9, PT ;  /* 0x0000000413047246 */ /* 0x010fc80003800109 */
[----:B-----5:R-:W-:-:S04]  /*0670*/  VIADDMNMX R4, R20, R5, R4, PT ;  /* 0x0000000514047246 */ /* 0x020fc80003800104 */
[----:B--2---:R-:W-:-:S04]  /*0680*/  VIADDMNMX R4, R23, R6, R4, PT ;  /* 0x0000000617047246 */ /* 0x004fc80003800104 */
[----:B0-----:R-:W-:-:S04]  /*0690*/  VIADDMNMX R4, R22, R7, R4, PT ;  /* 0x0000000716047246 */ /* 0x001fc80003800104 */
[----:B-1----:R-:W-:-:S04]  /*06a0*/  VIADDMNMX R3, R3, R12, R4, PT ;  /* 0x0000000c03037246 */ /* 0x002fc80003800104 */
[----:B------:R-:W-:-:S04]  /*06b0*/  VIADDMNMX R3, R24, R13, R3, PT ;  /* 0x0000000d18037246 */ /* 0x000fc80003800103 */
[----:B------:R-:W-:-:S04]  /*06c0*/  VIADDMNMX R3, R21, R14, R3, PT ;  /* 0x0000000e15037246 */ /* 0x000fc80003800103 */
[----:B---3--:R-:W-:-:S05]  /*06d0*/  VIADDMNMX R3, R8, R15, R3, PT ;  /* 0x0000000f08037246 */ /* 0x008fca0003800103 */
[----:B------:R-:W-:Y:S01]  /*06e0*/  STG.E desc[UR8][R28.64], R3 ;  /* 0x000000031c007986 */ /* 0x000fe2000c101908 */
[----:B------:R-:W-:Y:S05]  /*06f0*/  EXIT ;  /* 0x000000000000794d */ /* 0x000fea0003800000 */
.L_x_0:
[----:B------:R-:W-:-:S00]  /*0700*/  BRA `(.L_x_0) ;  /* 0xfffffffc00fc7947 */ /* 0x000fc0000383ffff */
[----:B------:R-:W-:-:S00]  /*0710*/  NOP ;  /* 0x0000000000007918 */ /* 0x000fc00000000000 */
        /* <DEDUP_REMOVED lines=14> */
.L_x_3:


//--------------------- .text._Z4cal2iPii         --------------------------
	.section	.text._Z4cal2iPii,"ax",@progbits
	.align	128
        .global         _Z4cal2iPii
        .type           _Z4cal2iPii,@function
        .size           _Z4cal2iPii,(.L_x_4 - _Z4cal2iPii)
        .other          _Z4cal2iPii,@"STO_CUDA_ENTRY STV_DEFAULT"
_Z4cal2iPii:
.text._Z4cal2iPii:
[----:B------:R-:W-:Y:S01]  /*0000*/  LDC R1, c[0x0][0x37c] ;  /* 0x0000df00ff017b82 */ /* 0x000fe20000000800 */
[----:B------:R-:W0:Y:S07]  /*0010*/  S2R R2, SR_CTAID.Y ;  /* 0x0000000000027919 */ /* 0x000e2e0000002600 */
[----:B------:R-:W0:Y:S02]  /*0020*/  LDC R3, c[0x0][0x380] ;  /* 0x0000e000ff037b82 */ /* 0x000e240000000800 */
[----:B0-----:R-:W-:-:S13]  /*0030*/  ISETP.NE.AND P0, PT, R2, R3, PT ;  /* 0x000000030200720c */ /* 0x001fda0003f05270 */
[----:B------:R-:W-:Y:S05]  /*0040*/  @!P0 EXIT ;  /* 0x000000000000894d */ /* 0x000fea0003800000 */
[----:B------:R-:W0:Y:S01]  /*0050*/  S2R R12, SR_TID.X ;  /* 0x00000000000c7919 */ /* 0x000e220000002100 */
[----:B------:R-:W1:Y:S01]  /*0060*/  LDC.64 R4, c[0x0][0x388] ;  /* 0x0000e200ff047b82 */ /* 0x000e620000000a00 */
[----:B------:R-:W2:Y:S01]  /*0070*/  LDCU UR4, c[0x0][0x390] ;  /* 0x00007200ff0477ac */ /* 0x000ea20008000800 */
[----:B------:R-:W3:Y:S01]  /*0080*/  S2R R9, SR_TID.Y ;  /* 0x0000000000097919 */ /* 0x000ee20000002200 */
[----:B------:R-:W4:Y:S01]  /*0090*/  LDCU.64 UR8, c[0x0][0x358] ;  /* 0x00006b00ff0877ac */ /* 0x000f220008000a00 */
[C-C-:B0-----:R-:W-:Y:S02]  /*00a0*/  IMAD R0, R3.reuse, 0x20, R12.reuse ;  /* 0x0000002003007824 */ /* 0x141fe400078e020c */
[--C-:B---3--:R-:W-:Y:S02]  /*00b0*/  IMAD R3, R3, 0x20, R9.reuse ;  /* 0x0000002003037824 */ /* 0x108fe400078e0209 */
[C---:B------:R-:W-:Y:S02]  /*00c0*/  IMAD R7, R2.reuse, 0x20, R9 ;  /* 0x0000002002077824 */ /* 0x040fe400078e0209 */
[----:B------:R-:W-:-:S02]  /*00d0*/  IMAD R2, R2, 0x20, R12 ;  /* 0x0000002002027824 */ /* 0x000fc400078e020c */
[--C-:B--2---:R-:W-:Y:S02]  /*00e0*/  IMAD R11, R3, UR4, R0.reuse ;  /* 0x00000004030b7c24 */ /* 0x104fe4000f8e0200 */
[----:B------:R-:W-:Y:S02]  /*00f0*/  IMAD R13, R7, UR4, R0 ;  /* 0x00000004070d7c24 */ /* 0x000fe4000f8e0200 */
[----:B------:R-:W-:Y:S02]  /*0100*/  IMAD R15, R3, UR4, R2 ;  /* 0x00000004030f7c24 */ /* 0x000fe4000f8e0202 */
[----:B-1----:R-:W-:-:S04]  /*0110*/  IMAD.WIDE R6, R11, 0x4, R4 ;  /* 0x000000040b067825 */ /* 0x002fc800078e0204 */
[--C-:B------:R-:W-:Y:S01]  /*0120*/  IMAD.WIDE R2, R13, 0x4, R4.reuse ;  /* 0x000000040d027825 */ /* 0x100fe200078e0204 */
[----:B----4-:R0:W2:Y:S03]  /*0130*/  LDG.E R10, desc[UR8][R6.64] ;  /* 0x00000008060a7981 */ /* 0x0100a6000c1e1900 */
[----:B------:R-:W-:Y:S01]  /*0140*/  IMAD.WIDE R4, R15, 0x4, R4 ;  /* 0x000000040f047825 */ /* 0x000fe200078e0204 */
[----:B------:R-:W3:Y:S04]  /*0150*/  LDG.E R13, desc[UR8][R2.64] ;  /* 0x00000008020d7981 */ /* 0x000ee8000c1e1900 */
[----:B------:R-:W4:Y:S01]  /*0160*/  LDG.E R15, desc[UR8][R4.64] ;  /* 0x00000008040f7981 */ /* 0x000f22000c1e1900 */
[----:B------:R-:W1:Y:S01]  /*0170*/  S2UR UR6, SR_CgaCtaId ;  /* 0x00000000000679c3 */ /* 0x000e620000008800 */
[----:B------:R-:W-:-:S02]  /*0180*/  UMOV UR4, 0x400 ;  /* 0x0000040000047882 */ /* 0x000fc40000000000 */
[----:B------:R-:W-:Y:S01]  /*0190*/  UIADD3 UR5, UPT, UPT, UR4, 0x1000, URZ ;  /* 0x0000100004057890 */ /* 0x000fe2000fffe0ff */
[----:B------:R-:W-:Y:S01]  /*01a0*/  IMAD R8, R9, 0x20, R12 ;  /* 0x0000002009087824 */ /* 0x000fe200078e020c */
[----:B-1----:R-:W-:Y:S02]  /*01b0*/  ULEA UR7, UR6, UR4, 0x18 ;  /* 0x0000000406077291 */ /* 0x002fe4000f8ec0ff */
[----:B------:R-:W-:Y:S02]  /*01c0*/  UIADD3 UR4, UPT, UPT, UR4, 0x2000, URZ ;  /* 0x0000200004047890 */ /* 0x000fe4000fffe0ff */
[----:B------:R-:W-:Y:S02]  /*01d0*/  ULEA UR5, UR6, UR5, 0x18 ;  /* 0x0000000506057291 */ /* 0x000fe4000f8ec0ff */
[----:B------:R-:W-:Y:S01]  /*01e0*/  ULEA UR4, UR6, UR4, 0x18 ;  /* 0x0000000406047291 */ /* 0x000fe2000f8ec0ff */
[----:B------:R-:W-:-:S03]  /*01f0*/  LEA R11, R8, UR7, 0x2 ;  /* 0x00000007080b7c11 */ /* 0x000fc6000f8e10ff */
[C---:B------:R-:W-:Y:S02]  /*0200*/  LEA R0, R8.reuse, UR5, 0x2 ;  /* 0x0000000508007c11 */ /* 0x040fe4000f8e10ff */
[----:B0-----:R-:W-:Y:S02]  /*0210*/  LEA R6, R8, UR4, 0x2 ;  /* 0x0000000408067c11 */ /* 0x001fe4000f8e10ff */
[C---:B------:R-:W-:Y:S02]  /*0220*/  LEA R8, R9.reuse, UR5, 0x7 ;  /* 0x0000000509087c11 */ /* 0x040fe4000f8e38ff */
[----:B------:R-:W-:Y:S02]  /*0230*/  LEA R7, R12, 0x100, 0x2 ;  /* 0x000001000c077811 */ /* 0x000fe400078e10ff */
[----:B------:R-:W-:Y:S01]  /*0240*/  LEA R9, R9, UR7, 0x7 ;  /* 0x0000000709097c11 */ /* 0x000fe2000f8e38ff */
[----:B--2---:R-:W-:Y:S04]  /*0250*/  STS [R11], R10 ;  /* 0x0000000a0b007388 */ /* 0x004fe80000000800 */
[----:B---3--:R-:W-:Y:S04]  /*0260*/  STS [R0], R13 ;  /* 0x0000000d00007388 */ /* 0x008fe80000000800 */
[----:B----4-:R-:W-:Y:S01]  /*0270*/  STS [R6], R15 ;  /* 0x0000000f06007388 */ /* 0x010fe20000000800 */
[----:B------:R-:W-:Y:S06]  /*0280*/  BAR.SYNC.DEFER_BLOCKING 0x0 ;  /* 0x0000000000007b1d */ /* 0x000fec0000010000 */
[----:B------:R-:W-:Y:S04]  /*0290*/  LDS R12, [R8] ;  /* 0x00000000080c7984 */ /* 0x000fe80000000800 */
[----:B------:R-:W0:Y:S04]  /*02a0*/  LDS R17, [R7+UR7+-0x100] ;  /* 0xffff000707117984 */ /* 0x000e280008000800 */
[----:B------:R-:W1:Y:S01]  /*02b0*/  LDS R14, [R0] ;  /* 0x00000000000e7984 */ /* 0x000e620000000800 */
[----:B0-----:R-:W-:-:S05]  /*02c0*/  IMAD.IADD R17, R12, 0x1, R17 ;  /* 0x000000010c117824 */ /* 0x001fca00078e0211 */
[----:B-1----:R-:W-:-:S13]  /*02d0*/  ISETP.GE.AND P0, PT, R17, R14, PT ;  /* 0x0000000e1100720c */ /* 0x002fda0003f06270 */
[----:B------:R-:W-:Y:S04]  /*02e0*/  @!P0 STS [R0], R17 ;  /* 0x0000001100008388 */ /* 0x000fe80000000800 */
[----:B------:R-:W-:Y:S04]  /*02f0*/  LDS R10, [R9] ;  /* 0x00000000090a7984 */ /* 0x000fe80000000800 */
[----:B------:R-:W0:Y:S04]  /*0300*/  LDS R11, [R7+UR4+-0x100] ;  /* 0xffff0004070b7984 */ /* 0x000e280008000800 */
[----:B------:R-:W1:Y:S01]  /*0310*/  LDS R12, [R6] ;  /* 0x00000000060c7984 */ /* 0x000e620000000800 */
[----:B0-----:R-:W-:-:S05]  /*0320*/  IMAD.IADD R13, R10, 0x1, R11 ;  /* 0x000000010a0d7824 */ /* 0x001fca00078e020b */
[----:B-1----:R-:W-:-:S13]  /*0330*/  ISETP.GE.AND P0, PT, R13, R12, PT ;  /* 0x0000000c0d00720c */ /* 0x002fda0003f06270 */
[----:B------:R-:W-:Y:S01]  /*0340*/  @!P0 STS [R6], R13 ;  /* 0x0000000d06008388 */ /* 0x000fe20000000800 */
[----:B------:R-:W-:Y:S06]  /*0350*/  BAR.SYNC.DEFER_BLOCKING 0x0 ;  /* 0x0000000000007b1d */ /* 0x000fec0000010000 */
[----:B------:R-:W-:Y:S04]  /*0360*/  LDS R10, [R8+0x4] ;  /* 0x00000400080a7984 */ /* 0x000fe80000000800 */
[----:B------:R-:W0:Y:S04]  /*0370*/  LDS R11, [R7+UR7+-0x80] ;  /* 0xffff8007070b7984 */ /* 0x000e280008000800 */
[----:B------:R-:W1:Y:S01]  /*0380*/  LDS R12, [R0] ;  /* 0x00000000000c7984 */ /* 0x000e620000000800 */
[----:B0-----:R-:W-:-:S05]  /*0390*/  IMAD.IADD R15, R10, 0x1, R11 ;  /* 0x000000010a0f7824 */ /* 0x001fca00078e020b */
[----:B-1----:R-:W-:-:S13]  /*03a0*/  ISETP.GE.AND P0, PT, R15, R12, PT ;  /* 0x0000000c0f00720c */ /* 0x002fda0003f06270 */
[----:B------:R-:W-:Y:S04]  /*03b0*/  @!P0 STS [R0], R15 ;  /* 0x0000000f00008388 */ /* 0x000fe80000000800 */
[----:B------:R-:W-:Y:S04]  /*03c0*/  LDS R10, [R9+0x4] ;  /* 0x00000400090a7984 */ /* 0x000fe80000000800 */
[----:B------:R-:W0:Y:S04]  /*03d0*/  LDS R11, [R7+UR4+-0x80] ;  /* 0xffff8004070b7984 */ /* 0x000e280008000800 */
[----:B------:R-:W1:Y:S01]  /*03e0*/  LDS R12, [R6] ;  /* 0x00000000060c7984 */ /* 0x000e620000000800 */
[----:B0-----:R-:W-:-:S05]  /*03f0*/  IMAD.IADD R13, R10, 0x1, R11 ;  /* 0x000000010a0d7824 */ /* 0x001fca00078e020b */
[----:B-1----:R-:W-:-:S13]  /*0400*/  ISETP.GE.AND P0, PT, R13, R12, PT ;  /* 0x0000000c0d00720c */ /* 0x002fda0003f06270 */
[----:B------:R-:W-:Y:S01]  /*0410*/  @!P0 STS [R6], R13 ;  /* 0x0000000d06008388 */ /* 0x000fe20000000800 */
[----:B------:R-:W-:Y:S06]  /*0420*/  BAR.SYNC.DEFER_BLOCKING 0x0 ;  /* 0x0000000000007b1d */ /* 0x000fec0000010000 */
[----:B------:R-:W-:Y:S04]  /*0430*/  LDS R10, [R8+0x8] ;  /* 0x00000800080a7984 */ /* 0x000fe80000000800 */
[----:B------:R-:W0:Y:S04]  /*0440*/  LDS R11, [R7+UR7] ;  /* 0x00000007070b7984 */ /* 0x000e280008000800 */
[----:B------:R-:W1:Y:S01]  /*0450*/  LDS R12, [R0] ;  /* 0x00000000000c7984 */ /* 0x000e620000000800 */
[----:B0-----:R-:W-:-:S05]  /*0460*/  IMAD.IADD R15, R10, 0x1, R11 ;  /* 0x000000010a0f7824 */ /* 0x001fca00078e020b */
[----:B-1----:R-:W-:-:S13]  /*0470*/  ISETP.GE.AND P0, PT, R15, R12, PT ;  /* 0x0000000c0f00720c */ /* 0x002fda0003f06270 */
[----:B------:R-:W-:Y:S04]  /*0480*/  @!P0 STS [R0], R15 ;  /* 0x0000000f00008388 */ /* 0x000fe80000000800 */
[----:B------:R-:W-:Y:S04]  /*0490*/  LDS R10, [R9+0x8] ;  /* 0x00000800090a7984 */ /* 0x000fe80000000800 */
[----:B------:R-:W0:Y:S04]  /*04a0*/  LDS R11, [R7+UR4] ;  /* 0x00000004070b7984 */ /* 0x000e280008000800 */
[----:B------:R-:W1:Y:S01]  /*04b0*/  LDS R12, [R6] ;  /* 0x00000000060c7984 */ /* 0x000e620000000800 */
[----:B0-----:R-:W-:-:S05]  /*04c0*/  IMAD.IADD R13, R10, 0x1, R11 ;  /* 0x000000010a0d7824 */ /* 0x001fca00078e020b */
[----:B-1----:R-:W-:-:S13]  /*04d0*/  ISETP.GE.AND P0, PT, R13, R12, PT ;  /* 0x0000000c0d00720c */ /* 0x002fda0003f06270 */
[----:B------:R-:W-:Y:S01]  /*04e0*/  @!P0 STS [R6], R13 ;  /* 0x0000000d06008388 */ /* 0x000fe20000000800 */
[----:B------:R-:W-:Y:S06]  /*04f0*/  BAR.SYNC.DEFER_BLOCKING 0x0 ;  /* 0x0000000000007b1d */ /* 0x000fec0000010000 */
[----:B------:R-:W-:Y:S04]  /*0500*/  LDS R10, [R8+0xc] ;  /* 0x00000c00080a7984 */ /* 0x000fe80000000800 */
[----:B------:R-:W0:Y:S04]  /*0510*/  LDS R11, [R7+UR7+0x80] ;  /* 0x00008007070b7984 */ /* 0x000e280008000800 */
[----:B------:R-:W1:Y:S01]  /*0520*/  LDS R12, [R0] ;  /* 0x00000000000c7984 */ /* 0x000e620000000800 */
[----:B0-----:R-:W-:-:S05]  /*0530*/  IMAD.IADD R15, R10, 0x1, R11 ;  /* 0x000000010a0f7824 */ /* 0x001fca00078e020b */
[----:B-1----:R-:W-:-:S13]  /*0540*/  ISETP.GE.AND P0, PT, R15, R12, PT ;  /* 0x0000000c0f00720c */ /* 0x002fda0003f06270 */
[----:B------:R-:W-:Y:S04]  /*0550*/  @!P0 STS [R0], R15 ;  /* 0x0000000f00008388 */ /* 0x000fe80000000800 */
[----:B------:R-:W-:Y:S04]  /*0560*/  LDS R10, [R9+0xc] ;  /* 0x00000c00090a7984 */ /* 0x000fe80000000800 */
[----:B------:R-:W0:Y:S04]  /*0570*/  LDS R11, [R7+UR4+0x80] ;  /* 0x00008004070b7984 */ /* 0x000e280008000800 */
        /* <DEDUP_REMOVED lines=73> */
[----:B0-----:R-:W-:-:S04]  /*0a10*/  IADD3 R13, PT, PT, R10, R13, RZ ;  /* 0x0000000d0a0d7210 */ /* 0x001fc80007ffe0ff */
        /* <DEDUP_REMOVED lines=295> */
[----:B------:R-:W0:Y:S04]  /*1c90*/  LDS R11, [R0] ;  /* 0x00000000000b7984 */ /* 0x000e280000000800 */
[----:B------:R-:W1:Y:S04]  /*1ca0*/  LDS R13, [R6] ;  /* 0x00000000060d7984 */ /* 0x000e680000000800 */
[----:B0-----:R-:W-:Y:S04]  /*1cb0*/  STG.E desc[UR8][R2.64], R11 ;  /* 0x0000000b02007986 */ /* 0x001fe8000c101908 */
[----:B-1----:R-:W-:Y:S01]  /*1cc0*/  STG.E desc[UR8][R4.64], R13 ;  /* 0x0000000d04007986 */ /* 0x002fe2000c101908 */
[----:B------:R-:W-:Y:S05]  /*1cd0*/  EXIT ;  /* 0x000000000000794d */ /* 0x000fea0003800000 */
.L_x_1:
        /* <DEDUP_REMOVED lines=10> */
.L_x_4:


//--------------------- .text._Z4cal1iPii         --------------------------
	.section	.text._Z4cal1iPii,"ax",@progbits
	.align	128
        .global         _Z4cal1iPii
        .type           _Z4cal1iPii,@function
        .size           _Z4cal1iPii,(.L_x_5 - _Z4cal1iPii)
        .other          _Z4cal1iPii,@"STO_CUDA_ENTRY STV_DEFAULT"
_Z4cal1iPii:
.text._Z4cal1iPii:
[----:B------:R-:W-:Y:S01]  /*0000*/  LDC R1, c[0x0][0x37c] ;  /* 0x0000df00ff017b82 */ /* 0x000fe20000000800 */
[----:B------:R-:W0:Y:S07]  /*0010*/  S2R R4, SR_TID.X ;  /* 0x0000000000047919 */ /* 0x000e2e0000002100 */
[----:B------:R-:W0:Y:S01]  /*0020*/  LDC R5, c[0x0][0x380] ;  /* 0x0000e000ff057b82 */ /* 0x000e220000000800 */
[----:B------:R-:W1:Y:S01]  /*0030*/  LDCU UR4, c[0x0][0x390] ;  /* 0x00007200ff0477ac */ /* 0x000e620008000800 */
[----:B------:R-:W2:Y:S01]  /*0040*/  S2R R9, SR_TID.Y ;  /* 0x0000000000097919 */ /* 0x000ea20000002200 */
[----:B------:R-:W3:Y:S05]  /*0050*/  LDCU.64 UR6, c[0x0][0x358] ;  /* 0x00006b00ff0677ac */ /* 0x000eea0008000a00 */
[----:B------:R-:W4:Y:S01]  /*0060*/  LDC.64 R2, c[0x0][0x388] ;  /* 0x0000e200ff027b82 */ /* 0x000f220000000a00 */
[----:B0-----:R-:W-:-:S02]  /*0070*/  IMAD R0, R5, 0x20, R4 ;  /* 0x0000002005007824 */ /* 0x001fc400078e0204 */
[----:B--2---:R-:W-:-:S04]  /*0080*/  IMAD R5, R5, 0x20, R9 ;  /* 0x0000002005057824 */ /* 0x004fc800078e0209 */
[----:B-1----:R-:W-:-:S04]  /*0090*/  IMAD R5, R5, UR4, R0 ;  /* 0x0000000405057c24 */ /* 0x002fc8000f8e0200 */
[----:B----4-:R-:W-:-:S05]  /*00a0*/  IMAD.WIDE R2, R5, 0x4, R2 ;  /* 0x0000000405027825 */ /* 0x010fca00078e0202 */
[----:B---3--:R-:W2:Y:S01]  /*00b0*/  LDG.E R7, desc[UR6][R2.64] ;  /* 0x0000000602077981 */ /* 0x008ea2000c1e1900 */
[----:B------:R-:W0:Y:S01]  /*00c0*/  S2UR UR5, SR_CgaCtaId ;  /* 0x00000000000579c3 */ /* 0x000e220000008800 */
[----:B------:R-:W-:Y:S01]  /*00d0*/  UMOV UR4, 0x400 ;  /* 0x0000040000047882 */ /* 0x000fe20000000000 */
[----:B------:R-:W-:Y:S01]  /*00e0*/  IMAD R0, R9, 0x20, R4 ;  /* 0x0000002009007824 */ /* 0x000fe200078e0204 */
[----:B0-----:R-:W-:-:S06]  /*00f0*/  ULEA UR4, UR5, UR4, 0x18 ;  /* 0x0000000405047291 */ /* 0x001fcc000f8ec0ff */
[----:B------:R-:W-:Y:S02]  /*0100*/  LEA R0, R0, UR4, 0x2 ;  /* 0x0000000400007c11 */ /* 0x000fe4000f8e10ff */
[----:B------:R-:W-:Y:S02]  /*0110*/  LEA R5, R9, UR4, 0x7 ;  /* 0x0000000409057c11 */ /* 0x000fe4000f8e38ff */
[----:B------:R-:W-:Y:S01]  /*0120*/  LEA R4, R4, UR4, 0x2 ;  /* 0x0000000404047c11 */ /* 0x000fe2000f8e10ff */
[----:B--2---:R-:W-:Y:S01]  /*0130*/  STS [R0], R7 ;  /* 0x0000000700007388 */ /* 0x004fe20000000800 */
[----:B------:R-:W-:Y:S06]  /*0140*/  BAR.SYNC.DEFER_BLOCKING 0x0 ;  /* 0x0000000000007b1d */ /* 0x000fec0000010000 */
[----:B------:R-:W-:Y:S04]  /*0150*/  LDS R6, [R5] ;  /* 0x0000000005067984 */ /* 0x000fe80000000800 */
[----:B------:R-:W0:Y:S04]  /*0160*/  LDS R9, [R4] ;  /* 0x0000000004097984 */ /* 0x000e280000000800 */
[----:B------:R-:W1:Y:S01]  /*0170*/  LDS R8, [R0] ;  /* 0x0000000000087984 */ /* 0x000e620000000800 */
[----:B0-----:R-:W-:-:S05]  /*0180*/  IMAD.IADD R9, R6, 0x1, R9 ;  /* 0x0000000106097824 */ /* 0x001fca00078e0209 */
[----:B-1----:R-:W-:-:S13]  /*0190*/  ISETP.GE.AND P0, PT, R9, R8, PT ;  /* 0x000000080900720c */ /* 0x002fda0003f06270 */
[----:B------:R-:W-:Y:S01]  /*01a0*/  @!P0 STS [R0], R9 ;  /* 0x0000000900008388 */ /* 0x000fe20000000800 */
[----:B------:R-:W-:Y:S06]  /*01b0*/  BAR.SYNC.DEFER_BLOCKING 0x0 ;  /* 0x0000000000007b1d */ /* 0x000fec0000010000 */
[----:B------:R-:W-:Y:S04]  /*01c0*/  LDS R6, [R5+0x4] ;  /* 0x0000040005067984 */ /* 0x000fe80000000800 */
[----:B------:R-:W0:Y:S04]  /*01d0*/  LDS R11, [R4+0x80] ;  /* 0x00008000040b7984 */ /* 0x000e280000000800 */
        /* <DEDUP_REMOVED lines=92> */
[----:B0-----:R-:W-:-:S04]  /*07a0*/  IADD3 R7, PT, PT, R6, R7, RZ ;  /* 0x0000000706077210 */ /* 0x001fc80007ffe0ff */
        /* <DEDUP_REMOVED lines=122> */
[----:B------:R-:W0:Y:S04]  /*0f50*/  LDS R7, [R0] ;  /* 0x0000000000077984 */ /* 0x000e280000000800 */
[----:B0-----:R-:W-:Y:S01]  /*0f60*/  STG.E desc[UR6][R2.64], R7 ;  /* 0x0000000702007986 */ /* 0x001fe2000c101906 */
[----:B------:R-:W-:Y:S05]  /*0f70*/  EXIT ;  /* 0x000000000000794d */ /* 0x000fea0003800000 */
.L_x_2:
        /* <DEDUP_REMOVED lines=16> */
.L_x_5:


//--------------------- .nv.shared._Z4cal3iPii    --------------------------
	.section	.nv.shared._Z4cal3iPii,"aw",@nobits
	.sectionflags	@""
	.align	4
.nv.shared._Z4cal3iPii:
	.zero		9216


//--------------------- .nv.shared.reserved.0     --------------------------
	.section	.nv.shared.reserved.0,"aw",@nobits
	.weak		__nv_reservedSMEM_offset_0_alias
	.size		__nv_reservedSMEM_offset_0_alias, 0, 64
	.other		__nv_reservedSMEM_offset_0_alias,@"STO_CUDA_RESERVED_SHARED STV_DEFAULT"
__nv_reservedSMEM_offset_0_alias:
	.zero		0
	.zero		64


//--------------------- .nv.shared._Z4cal2iPii    --------------------------
	.section	.nv.shared._Z4cal2iPii,"aw",@nobits
	.sectionflags	@""
	.align	4
.nv.shared._Z4cal2iPii:
	.zero		13312


//--------------------- .nv.shared._Z4cal1iPii    --------------------------
	.section	.nv.shared._Z4cal1iPii,"aw",@nobits
	.sectionflags	@""
	.align	4
.nv.shared._Z4cal1iPii:
	.zero		5120


//--------------------- .nv.constant0._Z4cal3iPii --------------------------
	.section	.nv.constant0._Z4cal3iPii,"a",@progbits
	.sectionflags	@""
	.align	4
.nv.constant0._Z4cal3iPii:
	.zero		916


//--------------------- .nv.constant0._Z4cal2iPii --------------------------
	.section	.nv.constant0._Z4cal2iPii,"a",@progbits
	.sectionflags	@""
	.align	4
.nv.constant0._Z4cal2iPii:
	.zero		916


//--------------------- .nv.constant0._Z4cal1iPii --------------------------
	.section	.nv.constant0._Z4cal1iPii,"a",@progbits
	.sectionflags	@""
	.align	4
.nv.constant0._Z4cal1iPii:
	.zero		916


//--------------------- SYMBOLS --------------------------

	.type		.nv.reservedSmem.offset0,@object
	.size		.nv.reservedSmem.offset0,0x4
	.type		.nv.reservedSmem.cap,@object
	.size		.nv.reservedSmem.cap,0x4
